	.headerflags	@"EF_CUDA_TEXMODE_UNIFIED EF_CUDA_64BIT_ADDRESS EF_CUDA_ACCELERATORS EF_CUDA_SM90 EF_CUDA_VIRTUAL_SM(EF_CUDA_SM90)"
	.elftype	@"ET_EXEC"


//--------------------- .nv.info                  --------------------------
	.section	.nv.info,"",@"SHT_CUDA_INFO"
	.align	4


	//----- nvinfo : EIATTR_REGCOUNT
	.align		4
        /*0000*/ 	.byte	0x04, 0x2f
        /*0002*/ 	.short	(.L_3 - .L_2)
	.align		4
.L_2:
        /*0004*/ 	.word	index@(triton_poi_fused__native_batch_norm_legit_no_training_relu_40)
        /*0008*/ 	.word	0x0000001a


	//----- nvinfo : EIATTR_MIN_STACK_SIZE
	.align		4
.L_3:
        /*000c*/ 	.byte	0x04, 0x12
        /*000e*/ 	.short	(.L_5 - .L_4)
	.align		4
.L_4:
        /*0010*/ 	.word	index@(triton_poi_fused__native_batch_norm_legit_no_training_relu_40)
        /*0014*/ 	.word	0x00000000


	//----- nvinfo : EIATTR_FRAME_SIZE
	.align		4
.L_5:
        /*0018*/ 	.byte	0x04, 0x11
        /*001a*/ 	.short	(.L_7 - .L_6)
	.align		4
.L_6:
        /*001c*/ 	.word	index@(triton_poi_fused__native_batch_norm_legit_no_training_relu_40)
        /*0020*/ 	.word	0x00000000


	//----- nvinfo : EIATTR_MIN_STACK_SIZE
	.align		4
.L_7:
        /*0024*/ 	.byte	0x04, 0x12
        /*0026*/ 	.short	(.L_9 - .L_8)
	.align		4
.L_8:
        /*0028*/ 	.word	index@(triton_poi_fused__native_batch_norm_legit_no_training_relu_40)
        /*002c*/ 	.word	0x00000000
.L_9:


//--------------------- .nv.info.triton_poi_fused__native_batch_norm_legit_no_training_relu_40 --------------------------
	.section	.nv.info.triton_poi_fused__native_batch_norm_legit_no_training_relu_40,"",@"SHT_CUDA_INFO"
	.sectionflags	@""
	.align	4


	//----- nvinfo : EIATTR_CUDA_API_VERSION
	.align		4
        /*0000*/ 	.byte	0x04, 0x37
        /*0002*/ 	.short	(.L_11 - .L_10)
.L_10:
        /*0004*/ 	.word	0x0000007c


	//----- nvinfo : EIATTR_KPARAM_INFO
	.align		4
.L_11:
        /*0008*/ 	.byte	0x04, 0x17
        /*000a*/ 	.short	(.L_13 - .L_12)
.L_12:
        /*000c*/ 	.word	0x00000000
        /*0010*/ 	.short	0x0007
        /*0012*/ 	.short	0x0034
        /*0014*/ 	.byte	0x00, 0xf0, 0x11, 0x00


	//----- nvinfo : EIATTR_KPARAM_INFO
	.align		4
.L_13:
        /*0018*/ 	.byte	0x04, 0x17
        /*001a*/ 	.short	(.L_15 - .L_14)
.L_14:
        /*001c*/ 	.word	0x00000000
        /*0020*/ 	.short	0x0006
        /*0022*/ 	.short	0x0030
        /*0024*/ 	.byte	0x00, 0xf0, 0x11, 0x00


	//----- nvinfo : EIATTR_KPARAM_INFO
	.align		4
.L_15:
        /*0028*/ 	.byte	0x04, 0x17
        /*002a*/ 	.short	(.L_17 - .L_16)
.L_16:
        /*002c*/ 	.word	0x00000000
        /*0030*/ 	.short	0x0005
        /*0032*/ 	.short	0x0028
        /*0034*/ 	.byte	0x00, 0xf4, 0x21, 0x00


	//----- nvinfo : EIATTR_KPARAM_INFO
	.align		4
.L_17:
        /*0038*/ 	.byte	0x04, 0x17
        /*003a*/ 	.short	(.L_19 - .L_18)
.L_18:
        /*003c*/ 	.word	0x00000000
        /*0040*/ 	.short	0x0004
        /*0042*/ 	.short	0x0020
        /*0044*/ 	.byte	0x00, 0xf4, 0x21, 0x00


	//----- nvinfo : EIATTR_KPARAM_INFO
	.align		4
.L_19:
        /*0048*/ 	.byte	0x04, 0x17
        /*004a*/ 	.short	(.L_21 - .L_20)
.L_20:
        /*004c*/ 	.word	0x00000000
        /*0050*/ 	.short	0x0003
        /*0052*/ 	.short	0x0018
        /*0054*/ 	.byte	0x00, 0xf4, 0x21, 0x00


	//----- nvinfo : EIATTR_KPARAM_INFO
	.align		4
.L_21:
        /*0058*/ 	.byte	0x04, 0x17
        /*005a*/ 	.short	(.L_23 - .L_22)
.L_22:
        /*005c*/ 	.word	0x00000000
        /*0060*/ 	.short	0x0002
        /*0062*/ 	.short	0x0010
        /*0064*/ 	.byte	0x00, 0xf4, 0x21, 0x00


	//----- nvinfo : EIATTR_KPARAM_INFO
	.align		4
.L_23:
        /*0068*/ 	.byte	0x04, 0x17
        /*006a*/ 	.short	(.L_25 - .L_24)
.L_24:
        /*006c*/ 	.word	0x00000000
        /*0070*/ 	.short	0x0001
        /*0072*/ 	.short	0x0008
        /*0074*/ 	.byte	0x00, 0xf4, 0x21, 0x00


	//----- nvinfo : EIATTR_KPARAM_INFO
	.align		4
.L_25:
        /*0078*/ 	.byte	0x04, 0x17
        /*007a*/ 	.short	(.L_27 - .L_26)
.L_26:
        /*007c*/ 	.word	0x00000000
        /*0080*/ 	.short	0x0000
        /*0082*/ 	.short	0x0000
        /*0084*/ 	.byte	0x00, 0xf4, 0x21, 0x00


	//----- nvinfo : EIATTR_SPARSE_MMA_MASK
	.align		4
.L_27:
        /*0088*/ 	.byte	0x03, 0x50
        /*008a*/ 	.short	0x0000


	//----- nvinfo : EIATTR_MAXREG_COUNT
	.align		4
        /*008c*/ 	.byte	0x03, 0x1b
        /*008e*/ 	.short	0x00ff


	//----- nvinfo : EIATTR_EXIT_INSTR_OFFSETS
	.align		4
        /*0090*/ 	.byte	0x04, 0x1c
        /*0092*/ 	.short	(.L_29 - .L_28)


	//   ....[0]....
.L_28:
        /*0094*/ 	.word	0x000005e0


	//   ....[1]....
        /*0098*/ 	.word	0x000006c0


	//----- nvinfo : EIATTR_REQNTID
	.align		4
.L_29:
        /*009c*/ 	.byte	0x04, 0x10
        /*009e*/ 	.short	(.L_31 - .L_30)
.L_30:
        /*00a0*/ 	.word	0x00000080
        /*00a4*/ 	.word	0x00000001
        /*00a8*/ 	.word	0x00000001


	//----- nvinfo : EIATTR_CBANK_PARAM_SIZE
	.align		4
.L_31:
        /*00ac*/ 	.byte	0x03, 0x19
        /*00ae*/ 	.short	0x0038


	//----- nvinfo : EIATTR_PARAM_CBANK
	.align		4
        /*00b0*/ 	.byte	0x04, 0x0a
        /*00b2*/ 	.short	(.L_33 - .L_32)
	.align		4
.L_32:
        /*00b4*/ 	.word	index@(.nv.constant0.triton_poi_fused__native_batch_norm_legit_no_training_relu_40)
        /*00b8*/ 	.short	0x0210
        /*00ba*/ 	.short	0x0038


	//----- nvinfo : EIATTR_SW_WAR
	.align		4
.L_33:
        /*00bc*/ 	.byte	0x04, 0x36
        /*00be*/ 	.short	(.L_35 - .L_34)
.L_34:
        /*00c0*/ 	.word	0x00000008
.L_35:


//--------------------- .nv.callgraph             --------------------------
	.section	.nv.callgraph,"",@"SHT_CUDA_CALLGRAPH"
	.align	4
	.sectionentsize	8
	.align		4
        /*0000*/ 	.word	0x00000000
	.align		4
        /*0004*/ 	.word	0xffffffff
	.align		4
        /*0008*/ 	.word	0x00000000
	.align		4
        /*000c*/ 	.word	0xfffffffe
	.align		4
        /*0010*/ 	.word	0x00000000
	.align		4
        /*0014*/ 	.word	0xfffffffd
	.align		4
        /*0018*/ 	.word	0x00000000
	.align		4
        /*001c*/ 	.word	0xfffffffc


//--------------------- .nv.constant4             --------------------------
	.section	.nv.constant4,"a",@progbits
	.align	8
	.align		8
.nv.constant4:
        /*0000*/ 	.dword	_$_str
	.align		8
        /*0008*/ 	.dword	_$_str_$_2


//--------------------- .text.triton_poi_fused__native_batch_norm_legit_no_training_relu_40 --------------------------
	.section	.text.triton_poi_fused__native_batch_norm_legit_no_training_relu_40,"ax",@progbits
	.sectionflags	@"SHF_BARRIERS=1"
	.align	128
        .global         triton_poi_fused__native_batch_norm_legit_no_training_relu_40
        .type           triton_poi_fused__native_batch_norm_legit_no_training_relu_40,@function
        .size           triton_poi_fused__native_batch_norm_legit_no_training_relu_40,(.L_x_1 - triton_poi_fused__native_batch_norm_legit_no_training_relu_40)
        .other          triton_poi_fused__native_batch_norm_legit_no_training_relu_40,@"STO_CUDA_ENTRY STV_DEFAULT"
triton_poi_fused__native_batch_norm_legit_no_training_relu_40:
.text.triton_poi_fused__native_batch_norm_legit_no_training_relu_40:
[----:B------:R-:W0:Y:S01]  /*0000*/  LDC R1, c[0x0][0x28] ;  /* 0x00000a00ff017b82 */ /* 0x000e220000000800 */
[----:B------:R-:W1:Y:S07]  /*0010*/  S2R R17, SR_CTAID.Y ;  /* 0x0000000000117919 */ /* 0x000e6e0000002600 */
[----:B------:R-:W2:Y:S01]  /*0020*/  LDC.64 R4, c[0x0][0x220] ;  /* 0x00008800ff047b82 */ /* 0x000ea20000000a00 */
[----:B------:R-:W-:Y:S01]  /*0030*/  ULDC.64 UR6, c[0x0][0x208] ;  /* 0x0000820000067ab9 */ /* 0x000fe20000000a00 */
[----:B------:R-:W3:Y:S01]  /*0040*/  S2R R16, SR_TID.X ;  /* 0x0000000000107919 */ /* 0x000ee20000002100 */
[----:B------:R-:W4:Y:S05]  /*0050*/  S2R R15, SR_CTAID.X ;  /* 0x00000000000f7919 */ /* 0x000f2a0000002500 */
[----:B------:R-:W5:Y:S08]  /*0060*/  LDC.64 R10, c[0x0][0x210] ;  /* 0x00008400ff0a7b82 */ /* 0x000f700000000a00 */
[----:B------:R-:W4:Y:S01]  /*0070*/  LDC.64 R8, c[0x0][0x218] ;  /* 0x00008600ff087b82 */ /* 0x000f220000000a00 */
[----:B-1----:R-:W-:-:S02]  /*0080*/  IMAD.SHL.U32 R17, R17, 0x40, RZ ;  /* 0x0000004011117824 */ /* 0x002fc400078e00ff */
[----:B---3--:R-:W-:-:S05]  /*0090*/  IMAD.SHL.U32 R0, R16, 0x2, RZ ;  /* 0x0000000210007824 */ /* 0x008fca00078e00ff */
[----:B------:R-:W-:-:S04]  /*00a0*/  LOP3.LUT R12, R17, 0x3e, R0, 0xf8, !PT ;  /* 0x0000003e110c7812 */ /* 0x000fc800078ef800 */
[----:B------:R-:W-:Y:S02]  /*00b0*/  SHF.R.S32.HI R3, RZ, 0x1f, R12 ;  /* 0x0000001fff037819 */ /* 0x000fe4000001140c */
[----:B------:R-:W-:Y:S02]  /*00c0*/  ISETP.GE.AND P1, PT, R12, 0x200, PT ;  /* 0x000002000c00780c */ /* 0x000fe40003f26270 */
[----:B------:R-:W-:Y:S02]  /*00d0*/  LEA.HI R7, R3, R12, RZ, 0x7 ;  /* 0x0000000c03077211 */ /* 0x000fe400078f38ff */
[----:B------:R-:W-:Y:S02]  /*00e0*/  CS2R R2, SRZ ;  /* 0x0000000000027805 */ /* 0x000fe4000001ff00 */
[----:B------:R-:W-:-:S05]  /*00f0*/  LOP3.LUT R19, R7, 0xffffff80, RZ, 0xc0, !PT ;  /* 0xffffff8007137812 */ /* 0x000fca00078ec0ff */
[----:B------:R-:W-:-:S04]  /*0100*/  IMAD.IADD R19, R12, 0x1, -R19 ;  /* 0x000000010c137824 */ /* 0x000fc800078e0a13 */
[----:B--2---:R-:W-:-:S05]  /*0110*/  IMAD.WIDE R4, R19, 0x4, R4 ;  /* 0x0000000413047825 */ /* 0x004fca00078e0204 */
[----:B------:R1:W2:Y:S01]  /*0120*/  @!P1 LDG.E.EL.64 R2, desc[UR6][R4.64] ;  /* 0x0000000604029981 */ /* 0x0002a2000c2e1b00 */
[----:B------:R-:W-:Y:S01]  /*0130*/  SHF.R.U32.HI R14, RZ, 0x5, R16 ;  /* 0x00000005ff0e7819 */ /* 0x000fe20000011610 */
[----:B----4-:R-:W-:Y:S02]  /*0140*/  IMAD.SHL.U32 R15, R15, 0x4, RZ ;  /* 0x000000040f0f7824 */ /* 0x010fe400078e00ff */
[----:B------:R-:W-:Y:S01]  /*0150*/  IMAD.SHL.U32 R7, R7, 0x4, RZ ;  /* 0x0000000407077824 */ /* 0x000fe200078e00ff */
[----:B------:R-:W-:Y:S01]  /*0160*/  SGXT.U32 R14, R14, 0x2 ;  /* 0x000000020e0e781a */ /* 0x000fe20000000000 */
[----:B0-----:R-:W-:-:S03]  /*0170*/  IMAD.WIDE R8, R19, 0x4, R8 ;  /* 0x0000000413087825 */ /* 0x001fc600078e0208 */
[----:B------:R-:W-:Y:S01]  /*0180*/  LOP3.LUT R6, R15, R14, RZ, 0xfc, !PT ;  /* 0x0000000e0f067212 */ /* 0x000fe200078efcff */
[----:B-1----:R-:W0:Y:S01]  /*0190*/  LDC.64 R4, c[0x0][0x230] ;  /* 0x00008c00ff047b82 */ /* 0x002e220000000a00 */
[----:B------:R-:W-:Y:S02]  /*01a0*/  LOP3.LUT R18, R7, 0xfffffe00, RZ, 0xc0, !PT ;  /* 0xfffffe0007127812 */ /* 0x000fe400078ec0ff */
[C---:B------:R-:W-:Y:S01]  /*01b0*/  ISETP.GE.AND P0, PT, R6.reuse, 0x4, PT ;  /* 0x000000040600780c */ /* 0x040fe20003f06270 */
[----:B------:R-:W-:-:S03]  /*01c0*/  IMAD R13, R6, 0x80, R19 ;  /* 0x00000080060d7824 */ /* 0x000fc600078e0213 */
[----:B------:R-:W-:Y:S01]  /*01d0*/  ISETP.LT.AND P0, PT, R12, 0x200, !P0 ;  /* 0x000002000c00780c */ /* 0x000fe20004701270 */
[----:B------:R-:W1:Y:S01]  /*01e0*/  LDC.64 R6, c[0x0][0x228] ;  /* 0x00008a00ff067b82 */ /* 0x000e620000000a00 */
[----:B------:R-:W-:-:S04]  /*01f0*/  IMAD.IADD R13, R13, 0x1, R18 ;  /* 0x000000010d0d7824 */ /* 0x000fc800078e0212 */
[----:B-----5:R-:W-:Y:S01]  /*0200*/  IMAD.WIDE R20, R13, 0x4, R10 ;  /* 0x000000040d147825 */ /* 0x020fe200078e020a */
[----:B------:R-:W-:Y:S02]  /*0210*/  CS2R R10, SRZ ;  /* 0x00000000000a7805 */ /* 0x000fe4000001ff00 */
[----:B------:R-:W-:-:S04]  /*0220*/  CS2R R12, SRZ ;  /* 0x00000000000c7805 */ /* 0x000fc8000001ff00 */
[----:B------:R-:W3:Y:S04]  /*0230*/  @P0 LDG.E.EL.64 R10, desc[UR6][R20.64] ;  /* 0x00000006140a0981 */ /* 0x000ee8000c2e1b00 */
[----:B------:R4:W3:Y:S01]  /*0240*/  @!P1 LDG.E.EL.64 R12, desc[UR6][R8.64] ;  /* 0x00000006080c9981 */ /* 0x0008e2000c2e1b00 */
[----:B-1----:R-:W-:Y:S01]  /*0250*/  IMAD.WIDE R22, R19, 0x4, R6 ;  /* 0x0000000413167825 */ /* 0x002fe200078e0206 */
[----:B------:R-:W-:-:S03]  /*0260*/  CS2R R6, SRZ ;  /* 0x0000000000067805 */ /* 0x000fc6000001ff00 */
[----:B0-----:R-:W-:Y:S01]  /*0270*/  IMAD.WIDE R18, R19, 0x4, R4 ;  /* 0x0000000413127825 */ /* 0x001fe200078e0204 */
[----:B------:R-:W-:Y:S02]  /*0280*/  CS2R R4, SRZ ;  /* 0x0000000000047805 */ /* 0x000fe4000001ff00 */
[----:B------:R-:W5:Y:S04]  /*0290*/  @!P1 LDG.E.EL.64 R6, desc[UR6][R22.64] ;  /* 0x0000000616069981 */ /* 0x000f68000c2e1b00 */
[----:B------:R-:W5:Y:S01]  /*02a0*/  @!P1 LDG.E.EL.64 R4, desc[UR6][R18.64] ;  /* 0x0000000612049981 */ /* 0x000f62000c2e1b00 */
[----:B------:R-:W0:Y:S01]  /*02b0*/  S2UR UR5, SR_CgaCtaId ;  /* 0x00000000000579c3 */ /* 0x000e220000008800 */
[----:B----4-:R-:W-:Y:S01]  /*02c0*/  IMAD.MOV.U32 R9, RZ, RZ, 0x3e800000 ;  /* 0x3e800000ff097424 */ /* 0x010fe200078e00ff */
[----:B------:R-:W-:Y:S01]  /*02d0*/  UMOV UR4, 0x400 ;  /* 0x0000040000047882 */ /* 0x000fe20000000000 */
[----:B------:R-:W-:-:S02]  /*02e0*/  LOP3.LUT R15, R15, 0x2, R0, 0xf8, !PT ;  /* 0x000000020f0f7812 */ /* 0x000fc400078ef800 */
[----:B------:R-:W-:Y:S01]  /*02f0*/  LOP3.LUT R0, R0, 0xfc, RZ, 0xc0, !PT ;  /* 0x000000fc00007812 */ /* 0x000fe200078ec0ff */
[----:B0-----:R-:W-:Y:S01]  /*0300*/  UPRMT UR4, UR5, 0x654, UR4 ;  /* 0x0000065405047896 */ /* 0x001fe20008000004 */
[----:B--2---:R-:W-:Y:S01]  /*0310*/  FADD R2, R2, 9.9999997473787516356e-06 ;  /* 0x3727c5ac02027421 */ /* 0x004fe20000000000 */
[----:B------:R-:W-:-:S03]  /*0320*/  FADD R3, R3, 9.9999997473787516356e-06 ;  /* 0x3727c5ac03037421 */ /* 0x000fc60000000000 */
[----:B------:R0:W1:Y:S08]  /*0330*/  MUFU.SQRT R20, R2 ;  /* 0x0000000200147308 */ /* 0x0000700000002000 */
[----:B------:R2:W4:Y:S01]  /*0340*/  MUFU.SQRT R8, R3 ;  /* 0x0000000300087308 */ /* 0x0005220000002000 */
[----:B0-----:R-:W-:-:S04]  /*0350*/  SHF.R.U32.HI R2, RZ, 0x1, R16 ;  /* 0x00000001ff027819 */ /* 0x001fc80000011610 */
[----:B------:R-:W-:Y:S02]  /*0360*/  SGXT.U32 R2, R2, 0x6 ;  /* 0x000000060202781a */ /* 0x000fe40000000000 */
[C---:B-1----:R-:W-:Y:S02]  /*0370*/  FSETP.GT.AND P0, PT, R20.reuse, 8.50705917302346158658e+37, PT ;  /* 0x7e8000001400780b */ /* 0x042fe40003f04000 */
[----:B------:R-:W-:Y:S02]  /*0380*/  FSETP.GEU.AND P2, PT, R20, 1.175494350822287508e-38, PT ;  /* 0x008000001400780b */ /* 0x000fe40003f4e000 */
[----:B--2---:R-:W-:Y:S02]  /*0390*/  FSEL R3, R9, 1, P0 ;  /* 0x3f80000009037808 */ /* 0x004fe40000000000 */
[----:B------:R-:W-:Y:S02]  /*03a0*/  LOP3.LUT R17, R17, R2, RZ, 0xfc, !PT ;  /* 0x0000000211117212 */ /* 0x000fe400078efcff */
[----:B----4-:R-:W-:-:S02]  /*03b0*/  FSETP.GT.AND P1, PT, R8, 8.50705917302346158658e+37, PT ;  /* 0x7e8000000800780b */ /* 0x010fc40003f24000 */
[----:B------:R-:W-:Y:S02]  /*03c0*/  FSETP.GEU.AND P3, PT, R8, 1.175494350822287508e-38, PT ;  /* 0x008000000800780b */ /* 0x000fe40003f6e000 */
[----:B------:R-:W-:Y:S01]  /*03d0*/  FSEL R9, R9, 1, P1 ;  /* 0x3f80000009097808 */ /* 0x000fe20000800000 */
[----:B------:R-:W-:Y:S01]  /*03e0*/  @P0 FMUL R20, R20, 0.25 ;  /* 0x3e80000014140820 */ /* 0x000fe20000400000 */
[----:B------:R-:W-:Y:S01]  /*03f0*/  ISETP.GE.AND P0, PT, R15, 0x4, PT ;  /* 0x000000040f00780c */ /* 0x000fe20003f06270 */
[----:B------:R-:W-:Y:S01]  /*0400*/  @!P2 FMUL R3, R3, 16777216 ;  /* 0x4b8000000303a820 */ /* 0x000fe20000400000 */
[----:B---3--:R-:W-:Y:S01]  /*0410*/  FADD R11, -R13, R11 ;  /* 0x0000000b0d0b7221 */ /* 0x008fe20000000100 */
[----:B------:R-:W-:Y:S01]  /*0420*/  @!P2 FMUL R20, R20, 16777216 ;  /* 0x4b8000001414a820 */ /* 0x000fe20000400000 */
[----:B------:R-:W-:Y:S01]  /*0430*/  FADD R10, -R12, R10 ;  /* 0x0000000a0c0a7221 */ /* 0x000fe20000000100 */
[----:B------:R-:W-:Y:S01]  /*0440*/  IMAD.SHL.U32 R13, R16, 0x8, RZ ;  /* 0x00000008100d7824 */ /* 0x000fe200078e00ff */
[----:B------:R-:W-:Y:S01]  /*0450*/  ISETP.LT.AND P0, PT, R17, 0x200, !P0 ;  /* 0x000002001100780c */ /* 0x000fe20004701270 */
[----:B------:R-:W-:-:S02]  /*0460*/  @P1 FMUL R8, R8, 0.25 ;  /* 0x3e80000008081820 */ /* 0x000fc40000400000 */
[----:B------:R-:W0:Y:S01]  /*0470*/  MUFU.RCP R20, R20 ;  /* 0x0000001400147308 */ /* 0x000e220000001000 */
[----:B------:R-:W-:Y:S01]  /*0480*/  @!P3 FMUL R9, R9, 16777216 ;  /* 0x4b8000000909b820 */ /* 0x000fe20000400000 */
[----:B------:R-:W-:Y:S01]  /*0490*/  @!P3 FMUL R8, R8, 16777216 ;  /* 0x4b8000000808b820 */ /* 0x000fe20000400000 */
[C---:B------:R-:W-:Y:S02]  /*04a0*/  LOP3.LUT R2, R13.reuse, 0xf8, RZ, 0xc0, !PT ;  /* 0x000000f80d027812 */ /* 0x040fe400078ec0ff */
[----:B------:R-:W-:Y:S02]  /*04b0*/  LOP3.LUT R14, R14, 0xf8, R13, 0xf8, !PT ;  /* 0x000000f80e0e7812 */ /* 0x000fe400078ef80d */
[----:B------:R-:W-:Y:S01]  /*04c0*/  LOP3.LUT R13, R13, 0x3f8, RZ, 0xc0, !PT ;  /* 0x000003f80d0d7812 */ /* 0x000fe200078ec0ff */
[----:B------:R-:W1:Y:S03]  /*04d0*/  MUFU.RCP R8, R8 ;  /* 0x0000000800087308 */ /* 0x000e660000001000 */
[----:B------:R-:W-:Y:S01]  /*04e0*/  IADD3 R13, R13, UR4, R0 ;  /* 0x000000040d0d7c10 */ /* 0x000fe2000fffe000 */
[----:B0-----:R-:W-:-:S04]  /*04f0*/  FMUL R3, R20, R3 ;  /* 0x0000000314037220 */ /* 0x001fc80000400000 */
[----:B------:R-:W-:Y:S01]  /*0500*/  FMUL R3, R10, R3 ;  /* 0x000000030a037220 */ /* 0x000fe20000400000 */
[----:B-1----:R-:W-:-:S03]  /*0510*/  FMUL R8, R8, R9 ;  /* 0x0000000908087220 */ /* 0x002fc60000400000 */
[----:B-----5:R-:W-:Y:S01]  /*0520*/  FFMA R3, R3, R6, R4 ;  /* 0x0000000603037223 */ /* 0x020fe20000000004 */
[----:B------:R-:W-:Y:S02]  /*0530*/  VIADD R9, R2, UR4 ;  /* 0x0000000402097c36 */ /* 0x000fe40008000000 */
[----:B------:R-:W-:Y:S02]  /*0540*/  FMUL R8, R11, R8 ;  /* 0x000000080b087220 */ /* 0x000fe40000400000 */
[C---:B------:R-:W-:Y:S01]  /*0550*/  FSETP.GEU.AND P1, PT, R3.reuse, RZ, PT ;  /* 0x000000ff0300720b */ /* 0x040fe20003f2e000 */
[----:B------:R-:W-:Y:S02]  /*0560*/  IMAD R14, R14, 0x4, R9 ;  /* 0x000000040e0e7824 */ /* 0x000fe400078e0209 */
[----:B------:R-:W-:Y:S01]  /*0570*/  FFMA R5, R8, R7, R5 ;  /* 0x0000000708057223 */ /* 0x000fe20000000005 */
[----:B------:R-:W-:-:S04]  /*0580*/  FSEL R3, R3, RZ, P1 ;  /* 0x000000ff03037208 */ /* 0x000fc80000800000 */
[C---:B------:R-:W-:Y:S01]  /*0590*/  FSETP.GEU.AND P2, PT, R5.reuse, RZ, PT ;  /* 0x000000ff0500720b */ /* 0x040fe20003f4e000 */
[----:B------:R0:W-:Y:S03]  /*05a0*/  STS [R14], R3 ;  /* 0x000000030e007388 */ /* 0x0001e60000000800 */
[----:B------:R-:W-:-:S05]  /*05b0*/  FSEL R5, R5, RZ, P2 ;  /* 0x000000ff05057208 */ /* 0x000fca0001000000 */
[----:B------:R0:W-:Y:S01]  /*05c0*/  STS [R14+0x14], R5 ;  /* 0x000014050e007388 */ /* 0x0001e20000000800 */
[----:B------:R-:W-:Y:S06]  /*05d0*/  BAR.SYNC.DEFER_BLOCKING 0x0 ;  /* 0x0000000000007b1d */ /* 0x000fec0000010000 */
[----:B0-----:R-:W-:Y:S05]  /*05e0*/  @!P0 EXIT ;  /* 0x000000000000894d */ /* 0x001fea0003800000 */
[----:B------:R-:W-:Y:S01]  /*05f0*/  LDS R6, [R13] ;  /* 0x000000000d067984 */ /* 0x000fe20000000800 */
[----:B------:R-:W-:Y:S01]  /*0600*/  SHF.R.S32.HI R0, RZ, 0x1f, R17 ;  /* 0x0000001fff007819 */ /* 0x000fe20000011411 */
[----:B------:R-:W0:Y:S02]  /*0610*/  LDC.64 R2, c[0x0][0x238] ;  /* 0x00008e00ff027b82 */ /* 0x000e240000000a00 */
[----:B------:R-:W1:Y:S01]  /*0620*/  LDS R7, [R13+0x4] ;  /* 0x000004000d077984 */ /* 0x000e620000000800 */
[----:B------:R-:W-:-:S04]  /*0630*/  LEA.HI R0, R0, R17, RZ, 0x7 ;  /* 0x0000001100007211 */ /* 0x000fc800078f38ff */
[C---:B------:R-:W-:Y:S01]  /*0640*/  LOP3.LUT R4, R0.reuse, 0x3fffff80, RZ, 0xc0, !PT ;  /* 0x3fffff8000047812 */ /* 0x040fe200078ec0ff */
[----:B------:R-:W-:-:S04]  /*0650*/  IMAD.SHL.U32 R0, R0, 0x10, RZ ;  /* 0x0000001000007824 */ /* 0x000fc800078e00ff */
[----:B------:R-:W-:Y:S01]  /*0660*/  IMAD.IADD R4, R17, 0x1, -R4 ;  /* 0x0000000111047824 */ /* 0x000fe200078e0a04 */
[----:B------:R-:W-:-:S03]  /*0670*/  LOP3.LUT R5, R0, 0xfffff800, RZ, 0xc0, !PT ;  /* 0xfffff80000057812 */ /* 0x000fc600078ec0ff */
[----:B------:R-:W-:-:S04]  /*0680*/  IMAD R4, R4, 0x4, R15 ;  /* 0x0000000404047824 */ /* 0x000fc800078e020f */
[----:B------:R-:W-:-:S04]  /*0690*/  IMAD.IADD R5, R4, 0x1, R5 ;  /* 0x0000000104057824 */ /* 0x000fc800078e0205 */
[----:B0-----:R-:W-:-:S05]  /*06a0*/  IMAD.WIDE R2, R5, 0x4, R2 ;  /* 0x0000000405027825 */ /* 0x001fca00078e0202 */
[----:B-1----:R-:W-:Y:S01]  /*06b0*/  STG.E.64 desc[UR6][R2.64], R6 ;  /* 0x0000000602007986 */ /* 0x002fe2000c101b06 */
[----:B------:R-:W-:Y:S05]  /*06c0*/  EXIT ;  /* 0x000000000000794d */ /* 0x000fea0003800000 */
.L_x_0:
[----:B------:R-:W-:-:S00]  /*06d0*/  BRA `(.L_x_0) ;  /* 0xfffffffc00fc7947 */ /* 0x000fc0000383ffff */
[----:B------:R-:W-:-:S00]  /*06e0*/  NOP ;  /* 0x0000000000007918 */ /* 0x000fc00000000000 */
        /* <DEDUP_REMOVED lines=9> */
.L_x_1:


//--------------------- .nv.global.init           --------------------------
	.section	.nv.global.init,"aw",@progbits
.nv.global.init:
	.type		_$_str,@object
	.size		_$_str,(_$_str_$_2 - _$_str)
_$_str:
        /*0000*/ 	.byte	0x5f, 0x5f, 0x43, 0x55, 0x44, 0x41, 0x5f, 0x46, 0x54, 0x5a, 0x00
	.type		_$_str_$_2,@object
	.size		_$_str_$_2,(.L_1 - _$_str_$_2)
_$_str_$_2:
        /*000b*/ 	.byte	0x5f, 0x5f, 0x43, 0x55, 0x44, 0x41, 0x5f, 0x50, 0x52, 0x45, 0x43, 0x5f, 0x53, 0x51, 0x52, 0x54
        /*001b*/ 	.byte	0x00
.L_1:


//--------------------- .nv.shared.triton_poi_fused__native_batch_norm_legit_no_training_relu_40 --------------------------
	.section	.nv.shared.triton_poi_fused__native_batch_norm_legit_no_training_relu_40,"aw",@nobits
	.sectionflags	@""
	.align	16
	.zero		1024


//--------------------- .nv.constant0.triton_poi_fused__native_batch_norm_legit_no_training_relu_40 --------------------------
	.section	.nv.constant0.triton_poi_fused__native_batch_norm_legit_no_training_relu_40,"a",@progbits
	.sectionflags	@""
	.align	4
.nv.constant0.triton_poi_fused__native_batch_norm_legit_no_training_relu_40:
	.zero		584
